//
// Generated by NVIDIA NVVM Compiler
//
// Compiler Build ID: CL-36424714
// Cuda compilation tools, release 13.0, V13.0.88
// Based on NVVM 20.0.0
//

.version 9.0
.target sm_100
.address_size 64

	// .globl	_Z16conv2d_tiledHaloPfS_
.const .align 4 .b8 M[100];
// _ZZ16conv2d_tiledHaloPfS_E3N_s has been demoted

.visible .entry _Z16conv2d_tiledHaloPfS_(
	.param .u64 .ptr .align 1 _Z16conv2d_tiledHaloPfS__param_0,
	.param .u64 .ptr .align 1 _Z16conv2d_tiledHaloPfS__param_1
)
{
	.reg .pred 	%p<6>;
	.reg .b32 	%r<20>;
	.reg .b32 	%f<77>;
	.reg .b64 	%rd<9>;
	// demoted variable
	.shared .align 4 .b8 _ZZ16conv2d_tiledHaloPfS_E3N_s[1600];
	ld.param.u64 	%rd1, [_Z16conv2d_tiledHaloPfS__param_0];
	ld.param.u64 	%rd2, [_Z16conv2d_tiledHaloPfS__param_1];
	mov.u32 	%r6, %tid.x;
	mov.u32 	%r7, %tid.y;
	mov.u32 	%r8, %ctaid.y;
	shl.b32 	%r9, %r8, 4;
	add.s32 	%r1, %r7, -2;
	add.s32 	%r2, %r1, %r9;
	mov.u32 	%r10, %ctaid.x;
	shl.b32 	%r11, %r10, 4;
	add.s32 	%r3, %r6, -2;
	add.s32 	%r4, %r3, %r11;
	max.u32 	%r12, %r2, %r4;
	setp.lt.u32 	%p1, %r12, 20;
	setp.gt.u32 	%p2, %r12, 19;
	mov.u32 	%r13, _ZZ16conv2d_tiledHaloPfS_E3N_s;
	mad.lo.s32 	%r14, %r7, 80, %r13;
	shl.b32 	%r15, %r6, 2;
	add.s32 	%r5, %r14, %r15;
	@%p2 bra 	$L__BB0_2;
	cvta.to.global.u64 	%rd3, %rd1;
	mad.lo.s32 	%r17, %r2, 20, %r4;
	mul.wide.u32 	%rd4, %r17, 4;
	add.s64 	%rd5, %rd3, %rd4;
	ld.global.f32 	%f1, [%rd5];
	st.shared.f32 	[%r5], %f1;
	bra.uni 	$L__BB0_3;
$L__BB0_2:
	mov.b32 	%r16, 0;
	st.shared.u32 	[%r5], %r16;
$L__BB0_3:
	bar.sync 	0;
	or.b32  	%r18, %r1, %r3;
	setp.gt.u32 	%p3, %r18, 15;
	not.pred 	%p4, %p1;
	or.pred  	%p5, %p4, %p3;
	@%p5 bra 	$L__BB0_5;
	ld.const.f32 	%f2, [M];
	ld.shared.f32 	%f3, [%r5+-168];
	fma.rn.f32 	%f4, %f2, %f3, 0f00000000;
	ld.const.f32 	%f5, [M+4];
	ld.shared.f32 	%f6, [%r5+-164];
	fma.rn.f32 	%f7, %f5, %f6, %f4;
	ld.const.f32 	%f8, [M+8];
	ld.shared.f32 	%f9, [%r5+-160];
	fma.rn.f32 	%f10, %f8, %f9, %f7;
	ld.const.f32 	%f11, [M+12];
	ld.shared.f32 	%f12, [%r5+-156];
	fma.rn.f32 	%f13, %f11, %f12, %f10;
	ld.const.f32 	%f14, [M+16];
	ld.shared.f32 	%f15, [%r5+-152];
	fma.rn.f32 	%f16, %f14, %f15, %f13;
	ld.const.f32 	%f17, [M+20];
	ld.shared.f32 	%f18, [%r5+-88];
	fma.rn.f32 	%f19, %f17, %f18, %f16;
	ld.const.f32 	%f20, [M+24];
	ld.shared.f32 	%f21, [%r5+-84];
	fma.rn.f32 	%f22, %f20, %f21, %f19;
	ld.const.f32 	%f23, [M+28];
	ld.shared.f32 	%f24, [%r5+-80];
	fma.rn.f32 	%f25, %f23, %f24, %f22;
	ld.const.f32 	%f26, [M+32];
	ld.shared.f32 	%f27, [%r5+-76];
	fma.rn.f32 	%f28, %f26, %f27, %f25;
	ld.const.f32 	%f29, [M+36];
	ld.shared.f32 	%f30, [%r5+-72];
	fma.rn.f32 	%f31, %f29, %f30, %f28;
	ld.const.f32 	%f32, [M+40];
	ld.shared.f32 	%f33, [%r5+-8];
	fma.rn.f32 	%f34, %f32, %f33, %f31;
	ld.const.f32 	%f35, [M+44];
	ld.shared.f32 	%f36, [%r5+-4];
	fma.rn.f32 	%f37, %f35, %f36, %f34;
	ld.const.f32 	%f38, [M+48];
	ld.shared.f32 	%f39, [%r5];
	fma.rn.f32 	%f40, %f38, %f39, %f37;
	ld.const.f32 	%f41, [M+52];
	ld.shared.f32 	%f42, [%r5+4];
	fma.rn.f32 	%f43, %f41, %f42, %f40;
	ld.const.f32 	%f44, [M+56];
	ld.shared.f32 	%f45, [%r5+8];
	fma.rn.f32 	%f46, %f44, %f45, %f43;
	ld.const.f32 	%f47, [M+60];
	ld.shared.f32 	%f48, [%r5+72];
	fma.rn.f32 	%f49, %f47, %f48, %f46;
	ld.const.f32 	%f50, [M+64];
	ld.shared.f32 	%f51, [%r5+76];
	fma.rn.f32 	%f52, %f50, %f51, %f49;
	ld.const.f32 	%f53, [M+68];
	ld.shared.f32 	%f54, [%r5+80];
	fma.rn.f32 	%f55, %f53, %f54, %f52;
	ld.const.f32 	%f56, [M+72];
	ld.shared.f32 	%f57, [%r5+84];
	fma.rn.f32 	%f58, %f56, %f57, %f55;
	ld.const.f32 	%f59, [M+76];
	ld.shared.f32 	%f60, [%r5+88];
	fma.rn.f32 	%f61, %f59, %f60, %f58;
	ld.const.f32 	%f62, [M+80];
	ld.shared.f32 	%f63, [%r5+152];
	fma.rn.f32 	%f64, %f62, %f63, %f61;
	ld.const.f32 	%f65, [M+84];
	ld.shared.f32 	%f66, [%r5+156];
	fma.rn.f32 	%f67, %f65, %f66, %f64;
	ld.const.f32 	%f68, [M+88];
	ld.shared.f32 	%f69, [%r5+160];
	fma.rn.f32 	%f70, %f68, %f69, %f67;
	ld.const.f32 	%f71, [M+92];
	ld.shared.f32 	%f72, [%r5+164];
	fma.rn.f32 	%f73, %f71, %f72, %f70;
	ld.const.f32 	%f74, [M+96];
	ld.shared.f32 	%f75, [%r5+168];
	fma.rn.f32 	%f76, %f74, %f75, %f73;
	mad.lo.s32 	%r19, %r2, 20, %r4;
	cvta.to.global.u64 	%rd6, %rd2;
	mul.wide.u32 	%rd7, %r19, 4;
	add.s64 	%rd8, %rd6, %rd7;
	st.global.f32 	[%rd8], %f76;
$L__BB0_5:
	ret;

}


// ===== COMPILED SASS (sm_100) =====

	.target	sm_100

	.elftype	@"ET_EXEC"


//--------------------- .note.nv.tkinfo           --------------------------
	.section	.note.nv.tkinfo,"",@"SHT_NOTE"
	.sectionflags	@"SHF_NOTE_NV_TKINFO"
	.tkinfo
        /*0018*/ 	.word	0x00000002
        /*0030*/ 	.string	""
        /*0030*/ 	.string	"ptxas"
        /*0030*/ 	.string	"Cuda compilation tools, release 13.0, V13.0.88"
        /*0030*/ 	.string	"Build cuda_13.0.r13.0/compiler.36424714_0"
        /*0030*/ 	.string	"-arch sm_100 -m 64 "



//--------------------- .note.nv.cuinfo           --------------------------
	.section	.note.nv.cuinfo,"",@"SHT_NOTE"
	.sectionflags	@"SHF_NOTE_NV_CUINFO"
        /*0018*/ 	.short	0x0002
        /*001a*/ 	.short	0x0064
        /*001c*/ 	.short	0x0082
	.zero		2


//--------------------- .nv.info                  --------------------------
	.section	.nv.info,"",@"SHT_CUDA_INFO"
	.align	4


	//----- nvinfo : EIATTR_REGCOUNT
	.align		4
        /*0000*/ 	.byte	0x04, 0x2f
        /*0002*/ 	.short	(.L_2 - .L_1)
	.align		4
.L_1:
        /*0004*/ 	.word	index@(_Z16conv2d_tiledHaloPfS_)
        /*0008*/ 	.word	0x00000018


	//----- nvinfo : EIATTR_FRAME_SIZE
	.align		4
.L_2:
        /*000c*/ 	.byte	0x04, 0x11
        /*000e*/ 	.short	(.L_4 - .L_3)
	.align		4
.L_3:
        /*0010*/ 	.word	index@(_Z16conv2d_tiledHaloPfS_)
        /*0014*/ 	.word	0x00000000


	//----- nvinfo : EIATTR_MIN_STACK_SIZE
	.align		4
.L_4:
        /*0018*/ 	.byte	0x04, 0x12
        /*001a*/ 	.short	(.L_6 - .L_5)
	.align		4
.L_5:
        /*001c*/ 	.word	index@(_Z16conv2d_tiledHaloPfS_)
        /*0020*/ 	.word	0x00000000
.L_6:


//--------------------- .nv.compat                --------------------------
	.section	.nv.compat,"",@"SHT_CUDA_COMPAT_INFO"
	.align	4
        /*0000*/ 	.byte	0x02, 0x09, 0x00, 0x00, 0x02, 0x02, 0x01, 0x00, 0x02, 0x05, 0x05, 0x00, 0x03, 0x07, 0x01, 0x01
        /*0010*/ 	.byte	0x02, 0x03, 0x00, 0x00, 0x02, 0x06, 0x01, 0x00, 0x04, 0x0b, 0x08, 0x00, 0x09, 0x00, 0x00, 0x00
        /*0020*/ 	.byte	0x00, 0x00, 0x00, 0x00


//--------------------- .nv.info._Z16conv2d_tiledHaloPfS_ --------------------------
	.section	.nv.info._Z16conv2d_tiledHaloPfS_,"",@"SHT_CUDA_INFO"
	.sectionflags	@""
	.align	4


	//----- nvinfo : EIATTR_CUDA_API_VERSION
	.align		4
        /*0000*/ 	.byte	0x04, 0x37
        /*0002*/ 	.short	(.L_8 - .L_7)
.L_7:
        /*0004*/ 	.word	0x00000082


	//----- nvinfo : EIATTR_KPARAM_INFO
	.align		4
.L_8:
        /*0008*/ 	.byte	0x04, 0x17
        /*000a*/ 	.short	(.L_10 - .L_9)
.L_9:
        /*000c*/ 	.word	0x00000000
        /*0010*/ 	.short	0x0001
        /*0012*/ 	.short	0x0008
        /*0014*/ 	.byte	0x00, 0xf5, 0x21, 0x00


	//----- nvinfo : EIATTR_KPARAM_INFO
	.align		4
.L_10:
        /*0018*/ 	.byte	0x04, 0x17
        /*001a*/ 	.short	(.L_12 - .L_11)
.L_11:
        /*001c*/ 	.word	0x00000000
        /*0020*/ 	.short	0x0000
        /*0022*/ 	.short	0x0000
        /*0024*/ 	.byte	0x00, 0xf5, 0x21, 0x00


	//----- nvinfo : EIATTR_SPARSE_MMA_MASK
	.align		4
.L_12:
        /*0028*/ 	.byte	0x03, 0x50
        /*002a*/ 	.short	0x0000


	//----- nvinfo : EIATTR_MAXREG_COUNT
	.align		4
        /*002c*/ 	.byte	0x03, 0x1b
        /*002e*/ 	.short	0x00ff


	//----- nvinfo : EIATTR_NUM_BARRIERS
	.align		4
        /*0030*/ 	.byte	0x02, 0x4c
        /*0032*/ 	.byte	0x01
	.zero		1


	//----- nvinfo : EIATTR_MERCURY_ISA_VERSION
	.align		4
        /*0034*/ 	.byte	0x03, 0x5f
        /*0036*/ 	.short	0x0101


	//----- nvinfo : EIATTR_VRC_CTA_INIT_COUNT
	.align		4
        /*0038*/ 	.byte	0x02, 0x4a
	.zero		1
	.zero		1


	//----- nvinfo : EIATTR_EXIT_INSTR_OFFSETS
	.align		4
        /*003c*/ 	.byte	0x04, 0x1c
        /*003e*/ 	.short	(.L_14 - .L_13)


	//   ....[0]....
.L_13:
        /*0040*/ 	.word	0x000001b0


	//   ....[1]....
        /*0044*/ 	.word	0x00000590


	//----- nvinfo : EIATTR_CBANK_PARAM_SIZE
	.align		4
.L_14:
        /*0048*/ 	.byte	0x03, 0x19
        /*004a*/ 	.short	0x0010


	//----- nvinfo : EIATTR_PARAM_CBANK
	.align		4
        /*004c*/ 	.byte	0x04, 0x0a
        /*004e*/ 	.short	(.L_16 - .L_15)
	.align		4
.L_15:
        /*0050*/ 	.word	index@(.nv.constant0._Z16conv2d_tiledHaloPfS_)
        /*0054*/ 	.short	0x0380
        /*0056*/ 	.short	0x0010


	//----- nvinfo : EIATTR_SW_WAR
	.align		4
.L_16:
        /*0058*/ 	.byte	0x04, 0x36
        /*005a*/ 	.short	(.L_18 - .L_17)
.L_17:
        /*005c*/ 	.word	0x00000008
.L_18:


//--------------------- .nv.callgraph             --------------------------
	.section	.nv.callgraph,"",@"SHT_CUDA_CALLGRAPH"
	.align	4
	.sectionentsize	8
	.align		4
        /*0000*/ 	.word	0x00000000
	.align		4
        /*0004*/ 	.word	0xffffffff
	.align		4
        /*0008*/ 	.word	0x00000000
	.align		4
        /*000c*/ 	.word	0xfffffffe
	.align		4
        /*0010*/ 	.word	0x00000000
	.align		4
        /*0014*/ 	.word	0xfffffffd
	.align		4
        /*0018*/ 	.word	0x00000000
	.align		4
        /*001c*/ 	.word	0xfffffffc


//--------------------- .nv.constant3             --------------------------
	.section	.nv.constant3,"a",@progbits
	.align	4
.nv.constant3:
	.type		M,@object
	.size		M,(.L_0 - M)
M:
	.zero		100
.L_0:


//--------------------- .text._Z16conv2d_tiledHaloPfS_ --------------------------
	.section	.text._Z16conv2d_tiledHaloPfS_,"ax",@progbits
	.align	128
        .global         _Z16conv2d_tiledHaloPfS_
        .type           _Z16conv2d_tiledHaloPfS_,@function
        .size           _Z16conv2d_tiledHaloPfS_,(.L_x_1 - _Z16conv2d_tiledHaloPfS_)
        .other          _Z16conv2d_tiledHaloPfS_,@"STO_CUDA_ENTRY STV_DEFAULT"
_Z16conv2d_tiledHaloPfS_:
.text._Z16conv2d_tiledHaloPfS_:
[----:B------:R-:W-:Y:S01]  /*0000*/  LDC R1, c[0x0][0x37c] ;  /* 0x0000df00ff017b82 */ /* 0x000fe20000000800 */
[----:B------:R-:W0:Y:S01]  /*0010*/  S2R R13, SR_TID.Y ;  /* 0x00000000000d7919 */ /* 0x000e220000002200 */
[----:B------:R-:W1:Y:S01]  /*0020*/  LDCU.64 UR4, c[0x0][0x358] ;  /* 0x00006b00ff0477ac */ /* 0x000e620008000a00 */
[----:B------:R-:W2:Y:S01]  /*0030*/  S2R R11, SR_TID.X ;  /* 0x00000000000b7919 */ /* 0x000ea20000002100 */
[----:B------:R-:W3:Y:S01]  /*0040*/  S2R R3, SR_CTAID.Y ;  /* 0x0000000000037919 */ /* 0x000ee20000002600 */
[----:B------:R-:W4:Y:S01]  /*0050*/  S2R R2, SR_CTAID.X ;  /* 0x0000000000027919 */ /* 0x000f220000002500 */
[----:B0-----:R-:W-:Y:S02]  /*0060*/  IADD3 R0, PT, PT, R13, -0x2, RZ ;  /* 0xfffffffe0d007810 */ /* 0x001fe40007ffe0ff */
[----:B--2---:R-:W-:Y:S02]  /*0070*/  IADD3 R5, PT, PT, R11, -0x2, RZ ;  /* 0xfffffffe0b057810 */ /* 0x004fe40007ffe0ff */
[----:B---3--:R-:W-:-:S02]  /*0080*/  LEA R3, R3, R0, 0x4 ;  /* 0x0000000003037211 */ /* 0x008fc400078e20ff */
[----:B----4-:R-:W-:-:S04]  /*0090*/  LEA R2, R2, R5, 0x4 ;  /* 0x0000000502027211 */ /* 0x010fc800078e20ff */
[----:B------:R-:W-:-:S04]  /*00a0*/  VIMNMX.U32 R8, PT, PT, R3, R2, !PT ;  /* 0x0000000203087248 */ /* 0x000fc80007fe0000 */
[----:B------:R-:W-:-:S13]  /*00b0*/  ISETP.GT.U32.AND P1, PT, R8, 0x13, PT ;  /* 0x000000130800780c */ /* 0x000fda0003f24070 */
[----:B------:R-:W0:Y:S01]  /*00c0*/  @!P1 LDC.64 R6, c[0x0][0x380] ;  /* 0x0000e000ff069b82 */ /* 0x000e220000000a00 */
[----:B------:R-:W-:-:S04]  /*00d0*/  @!P1 IMAD R9, R3, 0x14, R2 ;  /* 0x0000001403099824 */ /* 0x000fc800078e0202 */
[----:B0-----:R-:W-:-:S06]  /*00e0*/  @!P1 IMAD.WIDE.U32 R6, R9, 0x4, R6 ;  /* 0x0000000409069825 */ /* 0x001fcc00078e0006 */
[----:B-1----:R-:W2:Y:S01]  /*00f0*/  @!P1 LDG.E R7, desc[UR4][R6.64] ;  /* 0x0000000406079981 */ /* 0x002ea2000c1e1900 */
[----:B------:R-:W-:Y:S02]  /*0100*/  MOV R4, 0x400 ;  /* 0x0000040000047802 */ /* 0x000fe40000000f00 */
[----:B------:R-:W-:Y:S01]  /*0110*/  LOP3.LUT R0, R0, R5, RZ, 0xfc, !PT ;  /* 0x0000000500007212 */ /* 0x000fe200078efcff */
[----:B------:R-:W0:Y:S03]  /*0120*/  S2R R9, SR_CgaCtaId ;  /* 0x0000000000097919 */ /* 0x000e260000008800 */
[----:B------:R-:W-:-:S04]  /*0130*/  ISETP.GT.U32.AND P0, PT, R0, 0xf, PT ;  /* 0x0000000f0000780c */ /* 0x000fc80003f04070 */
[----:B------:R-:W-:Y:S02]  /*0140*/  ISETP.GE.U32.OR P0, PT, R8, 0x14, P0 ;  /* 0x000000140800780c */ /* 0x000fe40000706470 */
[----:B0-----:R-:W-:-:S05]  /*0150*/  LEA R4, R9, R4, 0x18 ;  /* 0x0000000409047211 */ /* 0x001fca00078ec0ff */
[----:B------:R-:W-:-:S05]  /*0160*/  IMAD R4, R13, 0x50, R4 ;  /* 0x000000500d047824 */ /* 0x000fca00078e0204 */
[----:B------:R-:W-:-:S05]  /*0170*/  LEA R4, R11, R4, 0x2 ;  /* 0x000000040b047211 */ /* 0x000fca00078e10ff */
[----:B--2---:R0:W-:Y:S04]  /*0180*/  @!P1 STS [R4], R7 ;  /* 0x0000000704009388 */ /* 0x0041e80000000800 */
[----:B------:R0:W-:Y:S01]  /*0190*/  @P1 STS [R4], RZ ;  /* 0x000000ff04001388 */ /* 0x0001e20000000800 */
[----:B------:R-:W-:Y:S06]  /*01a0*/  BAR.SYNC.DEFER_BLOCKING 0x0 ;  /* 0x0000000000007b1d */ /* 0x000fec0000010000 */
[----:B------:R-:W-:Y:S05]  /*01b0*/  @P0 EXIT ;  /* 0x000000000000094d */ /* 0x000fea0003800000 */
[----:B------:R-:W1:Y:S01]  /*01c0*/  LDS R0, [R4+-0xa8] ;  /* 0xffff580004007984 */ /* 0x000e620000000800 */
[----:B------:R-:W1:Y:S01]  /*01d0*/  LDCU.128 UR8, c[0x3][URZ] ;  /* 0x00c00000ff0877ac */ /* 0x000e620008000c00 */
[----:B------:R-:W-:Y:S02]  /*01e0*/  IMAD R3, R3, 0x14, R2 ;  /* 0x0000001403037824 */ /* 0x000fe400078e0202 */
[----:B0-----:R-:W0:Y:S01]  /*01f0*/  LDS R7, [R4+-0xa4] ;  /* 0xffff5c0004077984 */ /* 0x001e220000000800 */
[----:B------:R-:W2:Y:S03]  /*0200*/  LDCU.128 UR12, c[0x3][0x10] ;  /* 0x00c00200ff0c77ac */ /* 0x000ea60008000c00 */
[----:B------:R-:W3:Y:S01]  /*0210*/  LDS R8, [R4+-0xa0] ;  /* 0xffff600004087984 */ /* 0x000ee20000000800 */
[----:B------:R-:W4:Y:S03]  /*0220*/  LDCU UR6, c[0x3][0x60] ;  /* 0x00c00c00ff0677ac */ /* 0x000f260008000800 */
[----:B------:R-:W5:Y:S04]  /*0230*/  LDS R9, [R4+-0x9c] ;  /* 0xffff640004097984 */ /* 0x000f680000000800 */
[----:B------:R-:W2:Y:S04]  /*0240*/  LDS R10, [R4+-0x98] ;  /* 0xffff6800040a7984 */ /* 0x000ea80000000800 */
[----:B------:R-:W4:Y:S04]  /*0250*/  LDS R11, [R4+-0x58] ;  /* 0xffffa800040b7984 */ /* 0x000f280000000800 */
[----:B------:R-:W4:Y:S04]  /*0260*/  LDS R12, [R4+-0x54] ;  /* 0xffffac00040c7984 */ /* 0x000f280000000800 */
[----:B------:R-:W4:Y:S04]  /*0270*/  LDS R14, [R4+-0x50] ;  /* 0xffffb000040e7984 */ /* 0x000f280000000800 */
[----:B------:R-:W4:Y:S04]  /*0280*/  LDS R16, [R4+-0x4c] ;  /* 0xffffb40004107984 */ /* 0x000f280000000800 */
[----:B------:R-:W4:Y:S01]  /*0290*/  LDS R5, [R4+-0x48] ;  /* 0xffffb80004057984 */ /* 0x000f220000000800 */
[----:B-1----:R-:W-:-:S03]  /*02a0*/  FFMA R6, R0, UR8, RZ ;  /* 0x0000000800067c23 */ /* 0x002fc600080000ff */
[----:B------:R-:W-:Y:S01]  /*02b0*/  LDS R13, [R4+0x50] ;  /* 0x00005000040d7984 */ /* 0x000fe20000000800 */
[----:B0-----:R-:W-:-:S03]  /*02c0*/  FFMA R7, R7, UR9, R6 ;  /* 0x0000000907077c23 */ /* 0x001fc60008000006 */
[----:B------:R-:W0:Y:S01]  /*02d0*/  LDS R0, [R4+-0x8] ;  /* 0xfffff80004007984 */ /* 0x000e220000000800 */
[----:B---3--:R-:W-:-:S03]  /*02e0*/  FFMA R8, R8, UR10, R7 ;  /* 0x0000000a08087c23 */ /* 0x008fc60008000007 */
[----:B------:R-:W1:Y:S01]  /*02f0*/  LDS R6, [R4+-0x4] ;  /* 0xfffffc0004067984 */ /* 0x000e620000000800 */
[----:B-----5:R-:W-:-:S03]  /*0300*/  FFMA R9, R9, UR11, R8 ;  /* 0x0000000b09097c23 */ /* 0x020fc60008000008 */
[----:B------:R-:W3:Y:S01]  /*0310*/  LDS R7, [R4] ;  /* 0x0000000004077984 */ /* 0x000ee20000000800 */
[----:B------:R-:W5:Y:S01]  /*0320*/  LDCU.128 UR8, c[0x3][0x20] ;  /* 0x00c00400ff0877ac */ /* 0x000f620008000c00 */
[----:B--2---:R-:W-:Y:S02]  /*0330*/  FFMA R10, R10, UR12, R9 ;  /* 0x0000000c0a0a7c23 */ /* 0x004fe40008000009 */
[----:B------:R-:W2:Y:S02]  /*0340*/  LDS R8, [R4+0x4] ;  /* 0x0000040004087984 */ /* 0x000ea40000000800 */
[----:B----4-:R-:W-:Y:S02]  /*0350*/  FFMA R11, R11, UR13, R10 ;  /* 0x0000000d0b0b7c23 */ /* 0x010fe4000800000a */
[----:B------:R-:W4:Y:S02]  /*0360*/  LDS R9, [R4+0x8] ;  /* 0x0000080004097984 */ /* 0x000f240000000800 */
[----:B------:R-:W-:-:S02]  /*0370*/  FFMA R11, R12, UR14, R11 ;  /* 0x0000000e0c0b7c23 */ /* 0x000fc4000800000b */
[----:B------:R-:W4:Y:S02]  /*0380*/  LDS R10, [R4+0x48] ;  /* 0x00004800040a7984 */ /* 0x000f240000000800 */
[----:B------:R-:W-:Y:S02]  /*0390*/  FFMA R11, R14, UR15, R11 ;  /* 0x0000000f0e0b7c23 */ /* 0x000fe4000800000b */
[----:B------:R-:W4:Y:S01]  /*03a0*/  LDS R12, [R4+0x4c] ;  /* 0x00004c00040c7984 */ /* 0x000f220000000800 */
[----:B------:R-:W3:Y:S01]  /*03b0*/  LDCU.128 UR12, c[0x3][0x30] ;  /* 0x00c00600ff0c77ac */ /* 0x000ee20008000c00 */
[----:B-----5:R-:W-:Y:S02]  /*03c0*/  FFMA R16, R16, UR8, R11 ;  /* 0x0000000810107c23 */ /* 0x020fe4000800000b */
[----:B------:R-:W-:Y:S02]  /*03d0*/  LDS R17, [R4+0xa0] ;  /* 0x0000a00004117984 */ /* 0x000fe40000000800 */
[----:B------:R-:W-:-:S02]  /*03e0*/  FFMA R15, R5, UR9, R16 ;  /* 0x00000009050f7c23 */ /* 0x000fc40008000010 */
[----:B------:R-:W5:Y:S04]  /*03f0*/  LDS R11, [R4+0x54] ;  /* 0x00005400040b7984 */ /* 0x000f680000000800 */
[----:B------:R-:W5:Y:S01]  /*0400*/  LDS R5, [R4+0x58] ;  /* 0x0000580004057984 */ /* 0x000f620000000800 */
[----:B0-----:R-:W-:-:S03]  /*0410*/  FFMA R15, R0, UR10, R15 ;  /* 0x0000000a000f7c23 */ /* 0x001fc6000800000f */
[----:B------:R-:W-:Y:S01]  /*0420*/  LDS R19, [R4+0xa4] ;  /* 0x0000a40004137984 */ /* 0x000fe20000000800 */
[----:B-1----:R-:W-:-:S03]  /*0430*/  FFMA R6, R6, UR11, R15 ;  /* 0x0000000b06067c23 */ /* 0x002fc6000800000f */
[----:B------:R-:W0:Y:S01]  /*0440*/  LDS R0, [R4+0x98] ;  /* 0x0000980004007984 */ /* 0x000e220000000800 */
[----:B------:R-:W1:Y:S01]  /*0450*/  LDCU.128 UR8, c[0x3][0x40] ;  /* 0x00c00800ff0877ac */ /* 0x000e620008000c00 */
[----:B---3--:R-:W-:Y:S02]  /*0460*/  FFMA R7, R7, UR12, R6 ;  /* 0x0000000c07077c23 */ /* 0x008fe40008000006 */
[----:B------:R-:W3:Y:S02]  /*0470*/  LDS R15, [R4+0x9c] ;  /* 0x00009c00040f7984 */ /* 0x000ee40000000800 */
[----:B--2---:R-:W-:Y:S02]  /*0480*/  FFMA R8, R8, UR13, R7 ;  /* 0x0000000d08087c23 */ /* 0x004fe40008000007 */
[----:B------:R-:W2:Y:S01]  /*0490*/  LDS R21, [R4+0xa8] ;  /* 0x0000a80004157984 */ /* 0x000ea20000000800 */
[----:B------:R-:W0:Y:S01]  /*04a0*/  LDC.64 R6, c[0x0][0x388] ;  /* 0x0000e200ff067b82 */ /* 0x000e220000000a00 */
[----:B----4-:R-:W-:-:S04]  /*04b0*/  FFMA R9, R9, UR14, R8 ;  /* 0x0000000e09097c23 */ /* 0x010fc80008000008 */
[----:B------:R-:W-:Y:S01]  /*04c0*/  FFMA R9, R10, UR15, R9 ;  /* 0x0000000f0a097c23 */ /* 0x000fe20008000009 */
[----:B------:R-:W4:Y:S03]  /*04d0*/  LDCU.128 UR12, c[0x3][0x50] ;  /* 0x00c00a00ff0c77ac */ /* 0x000f260008000c00 */
[----:B-1----:R-:W-:-:S04]  /*04e0*/  FFMA R12, R12, UR8, R9 ;  /* 0x000000080c0c7c23 */ /* 0x002fc80008000009 */
[----:B------:R-:W-:-:S04]  /*04f0*/  FFMA R12, R13, UR9, R12 ;  /* 0x000000090d0c7c23 */ /* 0x000fc8000800000c */
[----:B-----5:R-:W-:-:S04]  /*0500*/  FFMA R12, R11, UR10, R12 ;  /* 0x0000000a0b0c7c23 */ /* 0x020fc8000800000c */
[----:B------:R-:W-:Y:S01]  /*0510*/  FFMA R5, R5, UR11, R12 ;  /* 0x0000000b05057c23 */ /* 0x000fe2000800000c */
[----:B0-----:R-:W-:-:S04]  /*0520*/  IMAD.WIDE.U32 R6, R3, 0x4, R6 ;  /* 0x0000000403067825 */ /* 0x001fc800078e0006 */
[----:B----4-:R-:W-:-:S04]  /*0530*/  FFMA R0, R0, UR12, R5 ;  /* 0x0000000c00007c23 */ /* 0x010fc80008000005 */
[----:B---3--:R-:W-:-:S04]  /*0540*/  FFMA R0, R15, UR13, R0 ;  /* 0x0000000d0f007c23 */ /* 0x008fc80008000000 */
[----:B------:R-:W-:-:S04]  /*0550*/  FFMA R0, R17, UR14, R0 ;  /* 0x0000000e11007c23 */ /* 0x000fc80008000000 */
[----:B------:R-:W-:-:S04]  /*0560*/  FFMA R0, R19, UR15, R0 ;  /* 0x0000000f13007c23 */ /* 0x000fc80008000000 */
[----:B--2---:R-:W-:-:S05]  /*0570*/  FFMA R21, R21, UR6, R0 ;  /* 0x0000000615157c23 */ /* 0x004fca0008000000 */
[----:B------:R-:W-:Y:S01]  /*0580*/  STG.E desc[UR4][R6.64], R21 ;  /* 0x0000001506007986 */ /* 0x000fe2000c101904 */
[----:B------:R-:W-:Y:S05]  /*0590*/  EXIT ;  /* 0x000000000000794d */ /* 0x000fea0003800000 */
.L_x_0:
[----:B------:R-:W-:-:S00]  /*05a0*/  BRA `(.L_x_0) ;  /* 0xfffffffc00fc7947 */ /* 0x000fc0000383ffff */
[----:B------:R-:W-:-:S00]  /*05b0*/  NOP ;  /* 0x0000000000007918 */ /* 0x000fc00000000000 */
        /* <DEDUP_REMOVED lines=12> */
.L_x_1:


//--------------------- .nv.shared._Z16conv2d_tiledHaloPfS_ --------------------------
	.section	.nv.shared._Z16conv2d_tiledHaloPfS_,"aw",@nobits
	.sectionflags	@""
	.align	4
.nv.shared._Z16conv2d_tiledHaloPfS_:
	.zero		2624


//--------------------- .nv.shared.reserved.0     --------------------------
	.section	.nv.shared.reserved.0,"aw",@nobits
	.weak		__nv_reservedSMEM_offset_0_alias
	.size		__nv_reservedSMEM_offset_0_alias, 0, 64
	.other		__nv_reservedSMEM_offset_0_alias,@"STO_CUDA_RESERVED_SHARED STV_DEFAULT"
__nv_reservedSMEM_offset_0_alias:
	.zero		0
	.zero		64


//--------------------- .nv.constant0._Z16conv2d_tiledHaloPfS_ --------------------------
	.section	.nv.constant0._Z16conv2d_tiledHaloPfS_,"a",@progbits
	.sectionflags	@""
	.align	4
.nv.constant0._Z16conv2d_tiledHaloPfS_:
	.zero		912


//--------------------- SYMBOLS --------------------------

	.type		.nv.reservedSmem.offset0,@object
	.size		.nv.reservedSmem.offset0,0x4
	.type		.nv.reservedSmem.cap,@object
	.size		.nv.reservedSmem.cap,0x4
